//
// Generated by NVIDIA NVVM Compiler
//
// Compiler Build ID: CL-36424714
// Cuda compilation tools, release 13.0, V13.0.88
// Based on NVVM 20.0.0
//

.version 9.0
.target sm_100
.address_size 64

	// .globl	_Z12sumArraysGPUPfS_S_

.visible .entry _Z12sumArraysGPUPfS_S_(
	.param .u64 .ptr .align 1 _Z12sumArraysGPUPfS_S__param_0,
	.param .u64 .ptr .align 1 _Z12sumArraysGPUPfS_S__param_1,
	.param .u64 .ptr .align 1 _Z12sumArraysGPUPfS_S__param_2
)
{
	.reg .b32 	%r<2>;
	.reg .b32 	%f<4>;
	.reg .b64 	%rd<11>;

	ld.param.u64 	%rd1, [_Z12sumArraysGPUPfS_S__param_0];
	ld.param.u64 	%rd2, [_Z12sumArraysGPUPfS_S__param_1];
	ld.param.u64 	%rd3, [_Z12sumArraysGPUPfS_S__param_2];
	cvta.to.global.u64 	%rd4, %rd3;
	cvta.to.global.u64 	%rd5, %rd1;
	cvta.to.global.u64 	%rd6, %rd2;
	mov.u32 	%r1, %tid.x;
	mul.wide.u32 	%rd7, %r1, 4;
	add.s64 	%rd8, %rd6, %rd7;
	ld.global.f32 	%f1, [%rd8];
	add.s64 	%rd9, %rd5, %rd7;
	ld.global.f32 	%f2, [%rd9];
	add.f32 	%f3, %f1, %f2;
	add.s64 	%rd10, %rd4, %rd7;
	st.global.f32 	[%rd10], %f3;
	ret;

}


// ===== COMPILED SASS (sm_100) =====

	.target	sm_100

	.elftype	@"ET_EXEC"


//--------------------- .note.nv.tkinfo           --------------------------
	.section	.note.nv.tkinfo,"",@"SHT_NOTE"
	.sectionflags	@"SHF_NOTE_NV_TKINFO"
	.tkinfo
        /*0018*/ 	.word	0x00000002
        /*0030*/ 	.string	""
        /*0030*/ 	.string	"ptxas"
        /*0030*/ 	.string	"Cuda compilation tools, release 13.0, V13.0.88"
        /*0030*/ 	.string	"Build cuda_13.0.r13.0/compiler.36424714_0"
        /*0030*/ 	.string	"-arch sm_100 -m 64 "



//--------------------- .note.nv.cuinfo           --------------------------
	.section	.note.nv.cuinfo,"",@"SHT_NOTE"
	.sectionflags	@"SHF_NOTE_NV_CUINFO"
        /*0018*/ 	.short	0x0002
        /*001a*/ 	.short	0x0064
        /*001c*/ 	.short	0x0082
	.zero		2


//--------------------- .nv.info                  --------------------------
	.section	.nv.info,"",@"SHT_CUDA_INFO"
	.align	4


	//----- nvinfo : EIATTR_REGCOUNT
	.align		4
        /*0000*/ 	.byte	0x04, 0x2f
        /*0002*/ 	.short	(.L_1 - .L_0)
	.align		4
.L_0:
        /*0004*/ 	.word	index@(_Z12sumArraysGPUPfS_S_)
        /*0008*/ 	.word	0x0000000c


	//----- nvinfo : EIATTR_FRAME_SIZE
	.align		4
.L_1:
        /*000c*/ 	.byte	0x04, 0x11
        /*000e*/ 	.short	(.L_3 - .L_2)
	.align		4
.L_2:
        /*0010*/ 	.word	index@(_Z12sumArraysGPUPfS_S_)
        /*0014*/ 	.word	0x00000000


	//----- nvinfo : EIATTR_MIN_STACK_SIZE
	.align		4
.L_3:
        /*0018*/ 	.byte	0x04, 0x12
        /*001a*/ 	.short	(.L_5 - .L_4)
	.align		4
.L_4:
        /*001c*/ 	.word	index@(_Z12sumArraysGPUPfS_S_)
        /*0020*/ 	.word	0x00000000
.L_5:


//--------------------- .nv.compat                --------------------------
	.section	.nv.compat,"",@"SHT_CUDA_COMPAT_INFO"
	.align	4
        /*0000*/ 	.byte	0x02, 0x09, 0x00, 0x00, 0x02, 0x02, 0x01, 0x00, 0x02, 0x05, 0x05, 0x00, 0x03, 0x07, 0x01, 0x01
        /*0010*/ 	.byte	0x02, 0x03, 0x00, 0x00, 0x02, 0x06, 0x01, 0x00, 0x04, 0x0b, 0x08, 0x00, 0x09, 0x00, 0x00, 0x00
        /*0020*/ 	.byte	0x00, 0x00, 0x00, 0x00


//--------------------- .nv.info._Z12sumArraysGPUPfS_S_ --------------------------
	.section	.nv.info._Z12sumArraysGPUPfS_S_,"",@"SHT_CUDA_INFO"
	.sectionflags	@""
	.align	4


	//----- nvinfo : EIATTR_CUDA_API_VERSION
	.align		4
        /*0000*/ 	.byte	0x04, 0x37
        /*0002*/ 	.short	(.L_7 - .L_6)
.L_6:
        /*0004*/ 	.word	0x00000082


	//----- nvinfo : EIATTR_KPARAM_INFO
	.align		4
.L_7:
        /*0008*/ 	.byte	0x04, 0x17
        /*000a*/ 	.short	(.L_9 - .L_8)
.L_8:
        /*000c*/ 	.word	0x00000000
        /*0010*/ 	.short	0x0002
        /*0012*/ 	.short	0x0010
        /*0014*/ 	.byte	0x00, 0xf5, 0x21, 0x00


	//----- nvinfo : EIATTR_KPARAM_INFO
	.align		4
.L_9:
        /*0018*/ 	.byte	0x04, 0x17
        /*001a*/ 	.short	(.L_11 - .L_10)
.L_10:
        /*001c*/ 	.word	0x00000000
        /*0020*/ 	.short	0x0001
        /*0022*/ 	.short	0x0008
        /*0024*/ 	.byte	0x00, 0xf5, 0x21, 0x00


	//----- nvinfo : EIATTR_KPARAM_INFO
	.align		4
.L_11:
        /*0028*/ 	.byte	0x04, 0x17
        /*002a*/ 	.short	(.L_13 - .L_12)
.L_12:
        /*002c*/ 	.word	0x00000000
        /*0030*/ 	.short	0x0000
        /*0032*/ 	.short	0x0000
        /*0034*/ 	.byte	0x00, 0xf5, 0x21, 0x00


	//----- nvinfo : EIATTR_SPARSE_MMA_MASK
	.align		4
.L_13:
        /*0038*/ 	.byte	0x03, 0x50
        /*003a*/ 	.short	0x0000


	//----- nvinfo : EIATTR_MAXREG_COUNT
	.align		4
        /*003c*/ 	.byte	0x03, 0x1b
        /*003e*/ 	.short	0x00ff


	//----- nvinfo : EIATTR_MERCURY_ISA_VERSION
	.align		4
        /*0040*/ 	.byte	0x03, 0x5f
        /*0042*/ 	.short	0x0101


	//----- nvinfo : EIATTR_VRC_CTA_INIT_COUNT
	.align		4
        /*0044*/ 	.byte	0x02, 0x4a
	.zero		1
	.zero		1


	//----- nvinfo : EIATTR_EXIT_INSTR_OFFSETS
	.align		4
        /*0048*/ 	.byte	0x04, 0x1c
        /*004a*/ 	.short	(.L_15 - .L_14)


	//   ....[0]....
.L_14:
        /*004c*/ 	.word	0x000000d0


	//----- nvinfo : EIATTR_CBANK_PARAM_SIZE
	.align		4
.L_15:
        /*0050*/ 	.byte	0x03, 0x19
        /*0052*/ 	.short	0x0018


	//----- nvinfo : EIATTR_PARAM_CBANK
	.align		4
        /*0054*/ 	.byte	0x04, 0x0a
        /*0056*/ 	.short	(.L_17 - .L_16)
	.align		4
.L_16:
        /*0058*/ 	.word	index@(.nv.constant0._Z12sumArraysGPUPfS_S_)
        /*005c*/ 	.short	0x0380
        /*005e*/ 	.short	0x0018


	//----- nvinfo : EIATTR_SW_WAR
	.align		4
.L_17:
        /*0060*/ 	.byte	0x04, 0x36
        /*0062*/ 	.short	(.L_19 - .L_18)
.L_18:
        /*0064*/ 	.word	0x00000008
.L_19:


//--------------------- .nv.callgraph             --------------------------
	.section	.nv.callgraph,"",@"SHT_CUDA_CALLGRAPH"
	.align	4
	.sectionentsize	8
	.align		4
        /*0000*/ 	.word	0x00000000
	.align		4
        /*0004*/ 	.word	0xffffffff
	.align		4
        /*0008*/ 	.word	0x00000000
	.align		4
        /*000c*/ 	.word	0xfffffffe
	.align		4
        /*0010*/ 	.word	0x00000000
	.align		4
        /*0014*/ 	.word	0xfffffffd
	.align		4
        /*0018*/ 	.word	0x00000000
	.align		4
        /*001c*/ 	.word	0xfffffffc


//--------------------- .text._Z12sumArraysGPUPfS_S_ --------------------------
	.section	.text._Z12sumArraysGPUPfS_S_,"ax",@progbits
	.align	128
        .global         _Z12sumArraysGPUPfS_S_
        .type           _Z12sumArraysGPUPfS_S_,@function
        .size           _Z12sumArraysGPUPfS_S_,(.L_x_1 - _Z12sumArraysGPUPfS_S_)
        .other          _Z12sumArraysGPUPfS_S_,@"STO_CUDA_ENTRY STV_DEFAULT"
_Z12sumArraysGPUPfS_S_:
.text._Z12sumArraysGPUPfS_S_:
[----:B------:R-:W-:Y:S01]  /*0000*/  LDC R1, c[0x0][0x37c] ;  /* 0x0000df00ff017b82 */ /* 0x000fe20000000800 */
[----:B------:R-:W0:Y:S07]  /*0010*/  S2R R9, SR_TID.X ;  /* 0x0000000000097919 */ /* 0x000e2e0000002100 */
[----:B------:R-:W0:Y:S01]  /*0020*/  LDC.64 R2, c[0x0][0x388] ;  /* 0x0000e200ff027b82 */ /* 0x000e220000000a00 */
[----:B------:R-:W1:Y:S07]  /*0030*/  LDCU.64 UR4, c[0x0][0x358] ;  /* 0x00006b00ff0477ac */ /* 0x000e6e0008000a00 */
[----:B------:R-:W2:Y:S08]  /*0040*/  LDC.64 R4, c[0x0][0x380] ;  /* 0x0000e000ff047b82 */ /* 0x000eb00000000a00 */
[----:B------:R-:W3:Y:S01]  /*0050*/  LDC.64 R6, c[0x0][0x390] ;  /* 0x0000e400ff067b82 */ /* 0x000ee20000000a00 */
[----:B0-----:R-:W-:-:S04]  /*0060*/  IMAD.WIDE.U32 R2, R9, 0x4, R2 ;  /* 0x0000000409027825 */ /* 0x001fc800078e0002 */
[C---:B--2---:R-:W-:Y:S02]  /*0070*/  IMAD.WIDE.U32 R4, R9.reuse, 0x4, R4 ;  /* 0x0000000409047825 */ /* 0x044fe400078e0004 */
[----:B-1----:R-:W2:Y:S04]  /*0080*/  LDG.E R2, desc[UR4][R2.64] ;  /* 0x0000000402027981 */ /* 0x002ea8000c1e1900 */
[----:B------:R-:W2:Y:S01]  /*0090*/  LDG.E R5, desc[UR4][R4.64] ;  /* 0x0000000404057981 */ /* 0x000ea2000c1e1900 */
[----:B---3--:R-:W-:-:S04]  /*00a0*/  IMAD.WIDE.U32 R6, R9, 0x4, R6 ;  /* 0x0000000409067825 */ /* 0x008fc800078e0006 */
[----:B--2---:R-:W-:-:S05]  /*00b0*/  FADD R9, R2, R5 ;  /* 0x0000000502097221 */ /* 0x004fca0000000000 */
[----:B------:R-:W-:Y:S01]  /*00c0*/  STG.E desc[UR4][R6.64], R9 ;  /* 0x0000000906007986 */ /* 0x000fe2000c101904 */
[----:B------:R-:W-:Y:S05]  /*00d0*/  EXIT ;  /* 0x000000000000794d */ /* 0x000fea0003800000 */
.L_x_0:
[----:B------:R-:W-:-:S00]  /*00e0*/  BRA `(.L_x_0) ;  /* 0xfffffffc00fc7947 */ /* 0x000fc0000383ffff */
[----:B------:R-:W-:-:S00]  /*00f0*/  NOP ;  /* 0x0000000000007918 */ /* 0x000fc00000000000 */
        /* <DEDUP_REMOVED lines=8> */
.L_x_1:


//--------------------- .nv.shared.reserved.0     --------------------------
	.section	.nv.shared.reserved.0,"aw",@nobits
	.weak		__nv_reservedSMEM_offset_0_alias
	.size		__nv_reservedSMEM_offset_0_alias, 0, 64
	.other		__nv_reservedSMEM_offset_0_alias,@"STO_CUDA_RESERVED_SHARED STV_DEFAULT"
__nv_reservedSMEM_offset_0_alias:
	.zero		0
	.zero		64


//--------------------- .nv.constant0._Z12sumArraysGPUPfS_S_ --------------------------
	.section	.nv.constant0._Z12sumArraysGPUPfS_S_,"a",@progbits
	.sectionflags	@""
	.align	4
.nv.constant0._Z12sumArraysGPUPfS_S_:
	.zero		920


//--------------------- SYMBOLS --------------------------

	.type		.nv.reservedSmem.offset0,@object
	.size		.nv.reservedSmem.offset0,0x4
